	.headerflags	@"EF_CUDA_TEXMODE_UNIFIED EF_CUDA_64BIT_ADDRESS EF_CUDA_ACCELERATORS EF_CUDA_SM90 EF_CUDA_VIRTUAL_SM(EF_CUDA_SM90)"
	.elftype	@"ET_EXEC"


//--------------------- .nv.info                  --------------------------
	.section	.nv.info,"",@"SHT_CUDA_INFO"
	.align	4


	//----- nvinfo : EIATTR_REGCOUNT
	.align		4
        /*0000*/ 	.byte	0x04, 0x2f
        /*0002*/ 	.short	(.L_1 - .L_0)
	.align		4
.L_0:
        /*0004*/ 	.word	index@(triton_poi_fused_convolution_29)
        /*0008*/ 	.word	0x0000000c


	//----- nvinfo : EIATTR_MIN_STACK_SIZE
	.align		4
.L_1:
        /*000c*/ 	.byte	0x04, 0x12
        /*000e*/ 	.short	(.L_3 - .L_2)
	.align		4
.L_2:
        /*0010*/ 	.word	index@(triton_poi_fused_convolution_29)
        /*0014*/ 	.word	0x00000000


	//----- nvinfo : EIATTR_FRAME_SIZE
	.align		4
.L_3:
        /*0018*/ 	.byte	0x04, 0x11
        /*001a*/ 	.short	(.L_5 - .L_4)
	.align		4
.L_4:
        /*001c*/ 	.word	index@(triton_poi_fused_convolution_29)
        /*0020*/ 	.word	0x00000000


	//----- nvinfo : EIATTR_MIN_STACK_SIZE
	.align		4
.L_5:
        /*0024*/ 	.byte	0x04, 0x12
        /*0026*/ 	.short	(.L_7 - .L_6)
	.align		4
.L_6:
        /*0028*/ 	.word	index@(triton_poi_fused_convolution_29)
        /*002c*/ 	.word	0x00000000
.L_7:


//--------------------- .nv.info.triton_poi_fused_convolution_29 --------------------------
	.section	.nv.info.triton_poi_fused_convolution_29,"",@"SHT_CUDA_INFO"
	.sectionflags	@""
	.align	4


	//----- nvinfo : EIATTR_CUDA_API_VERSION
	.align		4
        /*0000*/ 	.byte	0x04, 0x37
        /*0002*/ 	.short	(.L_9 - .L_8)
.L_8:
        /*0004*/ 	.word	0x0000007c


	//----- nvinfo : EIATTR_KPARAM_INFO
	.align		4
.L_9:
        /*0008*/ 	.byte	0x04, 0x17
        /*000a*/ 	.short	(.L_11 - .L_10)
.L_10:
        /*000c*/ 	.word	0x00000000
        /*0010*/ 	.short	0x0002
        /*0012*/ 	.short	0x0010
        /*0014*/ 	.byte	0x00, 0xf0, 0x11, 0x00


	//----- nvinfo : EIATTR_KPARAM_INFO
	.align		4
.L_11:
        /*0018*/ 	.byte	0x04, 0x17
        /*001a*/ 	.short	(.L_13 - .L_12)
.L_12:
        /*001c*/ 	.word	0x00000000
        /*0020*/ 	.short	0x0001
        /*0022*/ 	.short	0x0008
        /*0024*/ 	.byte	0x00, 0xf4, 0x21, 0x00


	//----- nvinfo : EIATTR_KPARAM_INFO
	.align		4
.L_13:
        /*0028*/ 	.byte	0x04, 0x17
        /*002a*/ 	.short	(.L_15 - .L_14)
.L_14:
        /*002c*/ 	.word	0x00000000
        /*0030*/ 	.short	0x0000
        /*0032*/ 	.short	0x0000
        /*0034*/ 	.byte	0x00, 0xf4, 0x21, 0x00


	//----- nvinfo : EIATTR_SPARSE_MMA_MASK
	.align		4
.L_15:
        /*0038*/ 	.byte	0x03, 0x50
        /*003a*/ 	.short	0x0000


	//----- nvinfo : EIATTR_MAXREG_COUNT
	.align		4
        /*003c*/ 	.byte	0x03, 0x1b
        /*003e*/ 	.short	0x00ff


	//----- nvinfo : EIATTR_EXIT_INSTR_OFFSETS
	.align		4
        /*0040*/ 	.byte	0x04, 0x1c
        /*0042*/ 	.short	(.L_17 - .L_16)


	//   ....[0]....
.L_16:
        /*0044*/ 	.word	0x00000140


	//   ....[1]....
        /*0048*/ 	.word	0x00000160


	//----- nvinfo : EIATTR_REQNTID
	.align		4
.L_17:
        /*004c*/ 	.byte	0x04, 0x10
        /*004e*/ 	.short	(.L_19 - .L_18)
.L_18:
        /*0050*/ 	.word	0x00000080
        /*0054*/ 	.word	0x00000001
        /*0058*/ 	.word	0x00000001


	//----- nvinfo : EIATTR_CBANK_PARAM_SIZE
	.align		4
.L_19:
        /*005c*/ 	.byte	0x03, 0x19
        /*005e*/ 	.short	0x0014


	//----- nvinfo : EIATTR_PARAM_CBANK
	.align		4
        /*0060*/ 	.byte	0x04, 0x0a
        /*0062*/ 	.short	(.L_21 - .L_20)
	.align		4
.L_20:
        /*0064*/ 	.word	index@(.nv.constant0.triton_poi_fused_convolution_29)
        /*0068*/ 	.short	0x0210
        /*006a*/ 	.short	0x0014


	//----- nvinfo : EIATTR_SW_WAR
	.align		4
.L_21:
        /*006c*/ 	.byte	0x04, 0x36
        /*006e*/ 	.short	(.L_23 - .L_22)
.L_22:
        /*0070*/ 	.word	0x00000008
.L_23:


//--------------------- .nv.callgraph             --------------------------
	.section	.nv.callgraph,"",@"SHT_CUDA_CALLGRAPH"
	.align	4
	.sectionentsize	8
	.align		4
        /*0000*/ 	.word	0x00000000
	.align		4
        /*0004*/ 	.word	0xffffffff
	.align		4
        /*0008*/ 	.word	0x00000000
	.align		4
        /*000c*/ 	.word	0xfffffffe
	.align		4
        /*0010*/ 	.word	0x00000000
	.align		4
        /*0014*/ 	.word	0xfffffffd
	.align		4
        /*0018*/ 	.word	0x00000000
	.align		4
        /*001c*/ 	.word	0xfffffffc


//--------------------- .text.triton_poi_fused_convolution_29 --------------------------
	.section	.text.triton_poi_fused_convolution_29,"ax",@progbits
	.align	128
        .global         triton_poi_fused_convolution_29
        .type           triton_poi_fused_convolution_29,@function
        .size           triton_poi_fused_convolution_29,(.L_x_1 - triton_poi_fused_convolution_29)
        .other          triton_poi_fused_convolution_29,@"STO_CUDA_ENTRY STV_DEFAULT"
triton_poi_fused_convolution_29:
.text.triton_poi_fused_convolution_29:
[----:B------:R-:W0:Y:S02]  /*0000*/  LDC R1, c[0x0][0x28] ;  /* 0x00000a00ff017b82 */ /* 0x000e240000000800 */
[----:B------:R-:W1:Y:S01]  /*0010*/  S2R R0, SR_TID.X ;  /* 0x0000000000007919 */ /* 0x000e620000002100 */
[----:B------:R-:W2:Y:S01]  /*0020*/  LDC.64 R2, c[0x0][0x210] ;  /* 0x00008400ff027b82 */ /* 0x000ea20000000a00 */
[----:B------:R-:W-:Y:S01]  /*0030*/  ULDC.64 UR4, c[0x0][0x208] ;  /* 0x0000820000047ab9 */ /* 0x000fe20000000a00 */
[----:B------:R-:W3:Y:S06]  /*0040*/  S2R R7, SR_CTAID.X ;  /* 0x0000000000077919 */ /* 0x000eec0000002500 */
[----:B------:R-:W4:Y:S01]  /*0050*/  LDC.64 R4, c[0x0][0x218] ;  /* 0x00008600ff047b82 */ /* 0x000f220000000a00 */
[----:B-1----:R-:W-:-:S04]  /*0060*/  LOP3.LUT R0, R0, 0x7f, RZ, 0xc0, !PT ;  /* 0x0000007f00007812 */ /* 0x002fc800078ec0ff */
[----:B---3--:R-:W-:-:S04]  /*0070*/  LEA R7, R7, R0, 0x7 ;  /* 0x0000000007077211 */ /* 0x008fc800078e38ff */
[C---:B------:R-:W-:Y:S01]  /*0080*/  ISETP.GE.AND P0, PT, R7.reuse, 0x1800, PT ;  /* 0x000018000700780c */ /* 0x040fe20003f06270 */
[----:B------:R-:W-:-:S04]  /*0090*/  IMAD.HI R0, R7, 0x2aaaaaab, RZ ;  /* 0x2aaaaaab07007827 */ /* 0x000fc800078e02ff */
[----:B--2---:R-:W-:Y:S01]  /*00a0*/  IMAD.WIDE R2, R7, 0x4, R2 ;  /* 0x0000000407027825 */ /* 0x004fe200078e0202 */
[----:B------:R-:W-:-:S04]  /*00b0*/  SHF.R.U32.HI R9, RZ, 0x1f, R0 ;  /* 0x0000001fff097819 */ /* 0x000fc80000011600 */
[----:B------:R-:W-:-:S05]  /*00c0*/  LEA.HI R0, R0, R9, RZ, 0x1c ;  /* 0x0000000900007211 */ /* 0x000fca00078fe0ff */
[----:B------:R-:W-:Y:S01]  /*00d0*/  IMAD R9, R0, -0x60, R7 ;  /* 0xffffffa000097824 */ /* 0x000fe200078e0207 */
[----:B------:R-:W-:Y:S01]  /*00e0*/  HFMA2.MMA R0, -RZ, RZ, 0, 0 ;  /* 0x00000000ff007435 */ /* 0x000fe200000001ff */
[----:B------:R-:W-:Y:S02]  /*00f0*/  MOV R7, RZ ;  /* 0x000000ff00077202 */ /* 0x000fe40000000f00 */
[----:B----4-:R-:W-:-:S05]  /*0100*/  IMAD.WIDE R4, R9, 0x4, R4 ;  /* 0x0000000409047825 */ /* 0x010fca00078e0204 */
[----:B------:R-:W2:Y:S04]  /*0110*/  @!P0 LDG.E.EL R7, desc[UR4][R4.64] ;  /* 0x0000000404078981 */ /* 0x000ea8000c2e1900 */
[----:B------:R-:W2:Y:S02]  /*0120*/  @!P0 LDG.E R0, desc[UR4][R2.64] ;  /* 0x0000000402008981 */ /* 0x000ea4000c1e1900 */
[----:B--2---:R-:W-:Y:S01]  /*0130*/  FADD R7, R7, R0 ;  /* 0x0000000007077221 */ /* 0x004fe20000000000 */
[----:B------:R-:W-:Y:S06]  /*0140*/  @P0 EXIT ;  /* 0x000000000000094d */ /* 0x000fec0003800000 */
[----:B------:R-:W-:Y:S01]  /*0150*/  STG.E desc[UR4][R2.64], R7 ;  /* 0x0000000702007986 */ /* 0x000fe2000c101904 */
[----:B------:R-:W-:Y:S05]  /*0160*/  EXIT ;  /* 0x000000000000794d */ /* 0x000fea0003800000 */
.L_x_0:
[----:B------:R-:W-:-:S00]  /*0170*/  BRA `(.L_x_0) ;  /* 0xfffffffc00fc7947 */ /* 0x000fc0000383ffff */
[----:B------:R-:W-:-:S00]  /*0180*/  NOP ;  /* 0x0000000000007918 */ /* 0x000fc00000000000 */
[----:B------:R-:W-:-:S00]  /*0190*/  NOP ;  /* 0x0000000000007918 */ /* 0x000fc00000000000 */
[----:B------:R-:W-:-:S00]  /*01a0*/  NOP ;  /* 0x0000000000007918 */ /* 0x000fc00000000000 */
[----:B------:R-:W-:-:S00]  /*01b0*/  NOP ;  /* 0x0000000000007918 */ /* 0x000fc00000000000 */
[----:B------:R-:W-:-:S00]  /*01c0*/  NOP ;  /* 0x0000000000007918 */ /* 0x000fc00000000000 */
[----:B------:R-:W-:-:S00]  /*01d0*/  NOP ;  /* 0x0000000000007918 */ /* 0x000fc00000000000 */
[----:B------:R-:W-:-:S00]  /*01e0*/  NOP ;  /* 0x0000000000007918 */ /* 0x000fc00000000000 */
[----:B------:R-:W-:-:S00]  /*01f0*/  NOP ;  /* 0x0000000000007918 */ /* 0x000fc00000000000 */
.L_x_1:


//--------------------- .nv.constant0.triton_poi_fused_convolution_29 --------------------------
	.section	.nv.constant0.triton_poi_fused_convolution_29,"a",@progbits
	.sectionflags	@""
	.align	4
.nv.constant0.triton_poi_fused_convolution_29:
	.zero		548
